//
// Generated by NVIDIA NVVM Compiler
//
// Compiler Build ID: CL-36424714
// Cuda compilation tools, release 13.0, V13.0.88
// Based on NVVM 20.0.0
//

.version 9.0
.target sm_100
.address_size 64

	// .globl	_Z12processArrayPKiPii
.extern .func  (.param .b32 func_retval0) vprintf
(
	.param .b64 vprintf_param_0,
	.param .b64 vprintf_param_1
)
;
.global .align 1 .b8 $str[41] = {84, 104, 114, 101, 97, 100, 32, 37, 100, 32, 112, 114, 111, 99, 101, 115, 115, 105, 110, 103, 32, 105, 110, 100, 101, 120, 32, 37, 100, 44, 32, 118, 97, 108, 117, 101, 32, 37, 100, 10};

.visible .entry _Z12processArrayPKiPii(
	.param .u64 .ptr .align 1 _Z12processArrayPKiPii_param_0,
	.param .u64 .ptr .align 1 _Z12processArrayPKiPii_param_1,
	.param .u32 _Z12processArrayPKiPii_param_2
)
{
	.local .align 8 .b8 	__local_depot0[16];
	.reg .b64 	%SP;
	.reg .b64 	%SPL;
	.reg .pred 	%p<2>;
	.reg .b32 	%r<11>;
	.reg .b64 	%rd<12>;

	mov.u64 	%SPL, __local_depot0;
	cvta.local.u64 	%SP, %SPL;
	ld.param.u64 	%rd1, [_Z12processArrayPKiPii_param_0];
	ld.param.u64 	%rd2, [_Z12processArrayPKiPii_param_1];
	ld.param.u32 	%r2, [_Z12processArrayPKiPii_param_2];
	mov.u32 	%r3, %ctaid.x;
	mov.u32 	%r4, %ntid.x;
	mov.u32 	%r5, %tid.x;
	mad.lo.s32 	%r1, %r3, %r4, %r5;
	setp.ge.s32 	%p1, %r1, %r2;
	@%p1 bra 	$L__BB0_2;
	add.u64 	%rd3, %SP, 0;
	add.u64 	%rd4, %SPL, 0;
	cvta.to.global.u64 	%rd5, %rd1;
	cvta.to.global.u64 	%rd6, %rd2;
	mul.wide.s32 	%rd7, %r1, 4;
	add.s64 	%rd8, %rd5, %rd7;
	ld.global.u32 	%r6, [%rd8];
	st.local.v2.u32 	[%rd4], {%r1, %r1};
	st.local.u32 	[%rd4+8], %r6;
	mov.u64 	%rd9, $str;
	cvta.global.u64 	%rd10, %rd9;
	{ // callseq 0, 0
	.param .b64 param0;
	st.param.b64 	[param0], %rd10;
	.param .b64 param1;
	st.param.b64 	[param1], %rd3;
	.param .b32 retval0;
	call.uni (retval0), 
	vprintf, 
	(
	param0, 
	param1
	);
	ld.param.b32 	%r7, [retval0];
	} // callseq 0
	ld.global.u32 	%r9, [%rd8];
	add.s32 	%r10, %r9, 1;
	add.s64 	%rd11, %rd6, %rd7;
	st.global.u32 	[%rd11], %r10;
$L__BB0_2:
	ret;

}


// ===== COMPILED SASS (sm_100) =====

	.target	sm_100

	.elftype	@"ET_EXEC"


//--------------------- .note.nv.tkinfo           --------------------------
	.section	.note.nv.tkinfo,"",@"SHT_NOTE"
	.sectionflags	@"SHF_NOTE_NV_TKINFO"
	.tkinfo
        /*0018*/ 	.word	0x00000002
        /*0030*/ 	.string	""
        /*0030*/ 	.string	"ptxas"
        /*0030*/ 	.string	"Cuda compilation tools, release 13.0, V13.0.88"
        /*0030*/ 	.string	"Build cuda_13.0.r13.0/compiler.36424714_0"
        /*0030*/ 	.string	"-arch sm_100 -m 64 "



//--------------------- .note.nv.cuinfo           --------------------------
	.section	.note.nv.cuinfo,"",@"SHT_NOTE"
	.sectionflags	@"SHF_NOTE_NV_CUINFO"
        /*0018*/ 	.short	0x0002
        /*001a*/ 	.short	0x0064
        /*001c*/ 	.short	0x0082
	.zero		2


//--------------------- .nv.info                  --------------------------
	.section	.nv.info,"",@"SHT_CUDA_INFO"
	.align	4


	//----- nvinfo : EIATTR_REGCOUNT
	.align		4
        /*0000*/ 	.byte	0x04, 0x2f
        /*0002*/ 	.short	(.L_2 - .L_1)
	.align		4
.L_1:
        /*0004*/ 	.word	index@(_Z12processArrayPKiPii)
        /*0008*/ 	.word	0x00000018


	//----- nvinfo : EIATTR_FRAME_SIZE
	.align		4
.L_2:
        /*000c*/ 	.byte	0x04, 0x11
        /*000e*/ 	.short	(.L_4 - .L_3)
	.align		4
.L_3:
        /*0010*/ 	.word	index@(_Z12processArrayPKiPii)
        /*0014*/ 	.word	0x00000010


	//----- nvinfo : EIATTR_MIN_STACK_SIZE
	.align		4
.L_4:
        /*0018*/ 	.byte	0x04, 0x12
        /*001a*/ 	.short	(.L_6 - .L_5)
	.align		4
.L_5:
        /*001c*/ 	.word	index@(_Z12processArrayPKiPii)
        /*0020*/ 	.word	0x00000010
.L_6:


//--------------------- .nv.compat                --------------------------
	.section	.nv.compat,"",@"SHT_CUDA_COMPAT_INFO"
	.align	4
        /*0000*/ 	.byte	0x02, 0x09, 0x00, 0x00, 0x02, 0x02, 0x01, 0x00, 0x02, 0x05, 0x05, 0x00, 0x03, 0x07, 0x01, 0x01
        /*0010*/ 	.byte	0x02, 0x03, 0x00, 0x00, 0x02, 0x06, 0x01, 0x00, 0x04, 0x0b, 0x08, 0x00, 0x09, 0x00, 0x00, 0x00
        /*0020*/ 	.byte	0x00, 0x00, 0x00, 0x00


//--------------------- .nv.info._Z12processArrayPKiPii --------------------------
	.section	.nv.info._Z12processArrayPKiPii,"",@"SHT_CUDA_INFO"
	.sectionflags	@""
	.align	4


	//----- nvinfo : EIATTR_CUDA_API_VERSION
	.align		4
        /*0000*/ 	.byte	0x04, 0x37
        /*0002*/ 	.short	(.L_8 - .L_7)
.L_7:
        /*0004*/ 	.word	0x00000082


	//----- nvinfo : EIATTR_KPARAM_INFO
	.align		4
.L_8:
        /*0008*/ 	.byte	0x04, 0x17
        /*000a*/ 	.short	(.L_10 - .L_9)
.L_9:
        /*000c*/ 	.word	0x00000000
        /*0010*/ 	.short	0x0002
        /*0012*/ 	.short	0x0010
        /*0014*/ 	.byte	0x00, 0xf0, 0x11, 0x00


	//----- nvinfo : EIATTR_KPARAM_INFO
	.align		4
.L_10:
        /*0018*/ 	.byte	0x04, 0x17
        /*001a*/ 	.short	(.L_12 - .L_11)
.L_11:
        /*001c*/ 	.word	0x00000000
        /*0020*/ 	.short	0x0001
        /*0022*/ 	.short	0x0008
        /*0024*/ 	.byte	0x00, 0xf5, 0x21, 0x00


	//----- nvinfo : EIATTR_KPARAM_INFO
	.align		4
.L_12:
        /*0028*/ 	.byte	0x04, 0x17
        /*002a*/ 	.short	(.L_14 - .L_13)
.L_13:
        /*002c*/ 	.word	0x00000000
        /*0030*/ 	.short	0x0000
        /*0032*/ 	.short	0x0000
        /*0034*/ 	.byte	0x00, 0xf5, 0x21, 0x00


	//----- nvinfo : EIATTR_SPARSE_MMA_MASK
	.align		4
.L_14:
        /*0038*/ 	.byte	0x03, 0x50
        /*003a*/ 	.short	0x0000


	//----- nvinfo : EIATTR_MAXREG_COUNT
	.align		4
        /*003c*/ 	.byte	0x03, 0x1b
        /*003e*/ 	.short	0x00ff


	//----- nvinfo : EIATTR_EXTERNS
	.align		4
        /*0040*/ 	.byte	0x04, 0x0f
        /*0042*/ 	.short	(.L_16 - .L_15)


	//   ....[0]....
	.align		4
.L_15:
        /*0044*/ 	.word	index@(vprintf)


	//----- nvinfo : EIATTR_MERCURY_ISA_VERSION
	.align		4
.L_16:
        /*0048*/ 	.byte	0x03, 0x5f
        /*004a*/ 	.short	0x0101


	//----- nvinfo : EIATTR_VRC_CTA_INIT_COUNT
	.align		4
        /*004c*/ 	.byte	0x02, 0x4a
	.zero		1
	.zero		1


	//----- nvinfo : EIATTR_SYSCALL_OFFSETS
	.align		4
        /*0050*/ 	.byte	0x04, 0x46
        /*0052*/ 	.short	(.L_18 - .L_17)


	//   ....[0]....
.L_17:
        /*0054*/ 	.word	0x000001a0


	//----- nvinfo : EIATTR_EXIT_INSTR_OFFSETS
	.align		4
.L_18:
        /*0058*/ 	.byte	0x04, 0x1c
        /*005a*/ 	.short	(.L_20 - .L_19)


	//   ....[0]....
.L_19:
        /*005c*/ 	.word	0x000000c0


	//   ....[1]....
        /*0060*/ 	.word	0x00000200


	//----- nvinfo : EIATTR_CRS_STACK_SIZE
	.align		4
.L_20:
        /*0064*/ 	.byte	0x04, 0x1e
        /*0066*/ 	.short	(.L_22 - .L_21)
.L_21:
        /*0068*/ 	.word	0x00000000


	//----- nvinfo : EIATTR_CBANK_PARAM_SIZE
	.align		4
.L_22:
        /*006c*/ 	.byte	0x03, 0x19
        /*006e*/ 	.short	0x0014


	//----- nvinfo : EIATTR_PARAM_CBANK
	.align		4
        /*0070*/ 	.byte	0x04, 0x0a
        /*0072*/ 	.short	(.L_24 - .L_23)
	.align		4
.L_23:
        /*0074*/ 	.word	index@(.nv.constant0._Z12processArrayPKiPii)
        /*0078*/ 	.short	0x0380
        /*007a*/ 	.short	0x0014


	//----- nvinfo : EIATTR_SW_WAR
	.align		4
.L_24:
        /*007c*/ 	.byte	0x04, 0x36
        /*007e*/ 	.short	(.L_26 - .L_25)
.L_25:
        /*0080*/ 	.word	0x00000008
.L_26:


//--------------------- .nv.callgraph             --------------------------
	.section	.nv.callgraph,"",@"SHT_CUDA_CALLGRAPH"
	.align	4
	.sectionentsize	8
	.align		4
        /*0000*/ 	.word	0x00000000
	.align		4
        /*0004*/ 	.word	0xffffffff
	.align		4
        /*0008*/ 	.word	index@(_Z12processArrayPKiPii)
	.align		4
        /*000c*/ 	.word	index@(vprintf)
	.align		4
        /*0010*/ 	.word	0x00000000
	.align		4
        /*0014*/ 	.word	0xfffffffe
	.align		4
        /*0018*/ 	.word	0x00000000
	.align		4
        /*001c*/ 	.word	0xfffffffd
	.align		4
        /*0020*/ 	.word	0x00000000
	.align		4
        /*0024*/ 	.word	0xfffffffc


//--------------------- .nv.constant4             --------------------------
	.section	.nv.constant4,"a",@progbits
	.align	8
	.align		8
.nv.constant4:
        /*0000*/ 	.dword	vprintf
	.align		8
        /*0008*/ 	.dword	$str


//--------------------- .text._Z12processArrayPKiPii --------------------------
	.section	.text._Z12processArrayPKiPii,"ax",@progbits
	.align	128
        .global         _Z12processArrayPKiPii
        .type           _Z12processArrayPKiPii,@function
        .size           _Z12processArrayPKiPii,(.L_x_2 - _Z12processArrayPKiPii)
        .other          _Z12processArrayPKiPii,@"STO_CUDA_ENTRY STV_DEFAULT"
_Z12processArrayPKiPii:
.text._Z12processArrayPKiPii:
[----:B------:R-:W0:Y:S01]  /*0000*/  LDC R1, c[0x0][0x37c] ;  /* 0x0000df00ff017b82 */ /* 0x000e220000000800 */
[----:B------:R-:W1:Y:S01]  /*0010*/  S2R R3, SR_TID.X ;  /* 0x0000000000037919 */ /* 0x000e620000002100 */
[----:B------:R-:W2:Y:S06]  /*0020*/  LDCU UR5, c[0x0][0x2fc] ;  /* 0x00005f80ff0577ac */ /* 0x000eac0008000800 */
[----:B------:R-:W1:Y:S01]  /*0030*/  S2UR UR6, SR_CTAID.X ;  /* 0x00000000000679c3 */ /* 0x000e620000002500 */
[----:B0-----:R-:W-:Y:S01]  /*0040*/  VIADD R1, R1, 0xfffffff0 ;  /* 0xfffffff001017836 */ /* 0x001fe20000000000 */
[----:B------:R-:W0:Y:S01]  /*0050*/  LDCU UR7, c[0x0][0x390] ;  /* 0x00007200ff0777ac */ /* 0x000e220008000800 */
[----:B------:R-:W3:Y:S05]  /*0060*/  LDCU UR4, c[0x0][0x2f8] ;  /* 0x00005f00ff0477ac */ /* 0x000eea0008000800 */
[----:B------:R-:W1:Y:S01]  /*0070*/  LDC R2, c[0x0][0x360] ;  /* 0x0000d800ff027b82 */ /* 0x000e620000000800 */
[----:B---3--:R-:W-:-:S05]  /*0080*/  IADD3 R6, P1, PT, R1, UR4, RZ ;  /* 0x0000000401067c10 */ /* 0x008fca000ff3e0ff */
[----:B--2---:R-:W-:Y:S02]  /*0090*/  IMAD.X R7, RZ, RZ, UR5, P1 ;  /* 0x00000005ff077e24 */ /* 0x004fe400088e06ff */
[----:B-1----:R-:W-:-:S05]  /*00a0*/  IMAD R2, R2, UR6, R3 ;  /* 0x0000000602027c24 */ /* 0x002fca000f8e0203 */
[----:B0-----:R-:W-:-:S13]  /*00b0*/  ISETP.GE.AND P0, PT, R2, UR7, PT ;  /* 0x0000000702007c0c */ /* 0x001fda000bf06270 */
[----:B------:R-:W-:Y:S05]  /*00c0*/  @P0 EXIT ;  /* 0x000000000000094d */ /* 0x000fea0003800000 */
[----:B------:R-:W0:Y:S01]  /*00d0*/  LDC.64 R16, c[0x0][0x380] ;  /* 0x0000e000ff107b82 */ /* 0x000e220000000a00 */
[----:B------:R-:W1:Y:S01]  /*00e0*/  LDCU.64 UR36, c[0x0][0x358] ;  /* 0x00006b00ff2477ac */ /* 0x000e620008000a00 */
[----:B------:R-:W-:Y:S02]  /*00f0*/  MOV R8, 0x0 ;  /* 0x0000000000087802 */ /* 0x000fe40000000f00 */
[----:B------:R-:W-:Y:S01]  /*0100*/  MOV R3, R2 ;  /* 0x0000000200037202 */ /* 0x000fe20000000f00 */
[----:B------:R-:W2:Y:S01]  /*0110*/  LDCU.64 UR4, c[0x4][0x8] ;  /* 0x01000100ff0477ac */ /* 0x000ea20008000a00 */
[----:B0-----:R-:W-:-:S05]  /*0120*/  IMAD.WIDE R16, R2, 0x4, R16 ;  /* 0x0000000402107825 */ /* 0x001fca00078e0210 */
[----:B-1----:R-:W3:Y:S01]  /*0130*/  LDG.E R0, desc[UR36][R16.64] ;  /* 0x0000002410007981 */ /* 0x002ee2000c1e1900 */
[----:B------:R-:W0:Y:S01]  /*0140*/  LDC.64 R8, c[0x4][R8] ;  /* 0x0100000008087b82 */ /* 0x000e220000000a00 */
[----:B--2---:R-:W-:Y:S01]  /*0150*/  IMAD.U32 R4, RZ, RZ, UR4 ;  /* 0x00000004ff047e24 */ /* 0x004fe2000f8e00ff */
[----:B------:R-:W-:Y:S01]  /*0160*/  MOV R5, UR5 ;  /* 0x0000000500057c02 */ /* 0x000fe20008000f00 */
[----:B------:R1:W-:Y:S04]  /*0170*/  STL.64 [R1], R2 ;  /* 0x0000000201007387 */ /* 0x0003e80000100a00 */
[----:B0--3--:R1:W-:Y:S02]  /*0180*/  STL [R1+0x8], R0 ;  /* 0x0000080001007387 */ /* 0x0093e40000100800 */
[----:B------:R-:W-:-:S07]  /*0190*/  LEPC R20, `(.L_x_0) ;  /* 0x000000001014794e */ /* 0x000fce0000000000 */
[----:B-1----:R-:W-:Y:S05]  /*01a0*/  CALL.ABS.NOINC R8 ;  /* 0x0000000008007343 */ /* 0x002fea0003c00000 */
.L_x_0:
[----:B------:R-:W2:Y:S01]  /*01b0*/  LDG.E R16, desc[UR36][R16.64] ;  /* 0x0000002410107981 */ /* 0x000ea2000c1e1900 */
[----:B------:R-:W0:Y:S02]  /*01c0*/  LDC.64 R4, c[0x0][0x388] ;  /* 0x0000e200ff047b82 */ /* 0x000e240000000a00 */
[----:B0-----:R-:W-:Y:S01]  /*01d0*/  IMAD.WIDE R2, R2, 0x4, R4 ;  /* 0x0000000402027825 */ /* 0x001fe200078e0204 */
[----:B--2---:R-:W-:-:S05]  /*01e0*/  IADD3 R5, PT, PT, R16, 0x1, RZ ;  /* 0x0000000110057810 */ /* 0x004fca0007ffe0ff */
[----:B------:R-:W-:Y:S01]  /*01f0*/  STG.E desc[UR36][R2.64], R5 ;  /* 0x0000000502007986 */ /* 0x000fe2000c101924 */
[----:B------:R-:W-:Y:S05]  /*0200*/  EXIT ;  /* 0x000000000000794d */ /* 0x000fea0003800000 */
.L_x_1:
[----:B------:R-:W-:-:S00]  /*0210*/  BRA `(.L_x_1) ;  /* 0xfffffffc00fc7947 */ /* 0x000fc0000383ffff */
[----:B------:R-:W-:-:S00]  /*0220*/  NOP ;  /* 0x0000000000007918 */ /* 0x000fc00000000000 */
        /* <DEDUP_REMOVED lines=13> */
.L_x_2:


//--------------------- .nv.global.init           --------------------------
	.section	.nv.global.init,"aw",@progbits
.nv.global.init:
	.type		$str,@object
	.size		$str,(.L_0 - $str)
$str:
        /*0000*/ 	.byte	0x54, 0x68, 0x72, 0x65, 0x61, 0x64, 0x20, 0x25, 0x64, 0x20, 0x70, 0x72, 0x6f, 0x63, 0x65, 0x73
        /*0010*/ 	.byte	0x73, 0x69, 0x6e, 0x67, 0x20, 0x69, 0x6e, 0x64, 0x65, 0x78, 0x20, 0x25, 0x64, 0x2c, 0x20, 0x76
        /*0020*/ 	.byte	0x61, 0x6c, 0x75, 0x65, 0x20, 0x25, 0x64, 0x0a, 0x00
.L_0:


//--------------------- .nv.shared.reserved.0     --------------------------
	.section	.nv.shared.reserved.0,"aw",@nobits
	.weak		__nv_reservedSMEM_offset_0_alias
	.size		__nv_reservedSMEM_offset_0_alias, 0, 64
	.other		__nv_reservedSMEM_offset_0_alias,@"STO_CUDA_RESERVED_SHARED STV_DEFAULT"
__nv_reservedSMEM_offset_0_alias:
	.zero		0
	.zero		64


//--------------------- .nv.constant0._Z12processArrayPKiPii --------------------------
	.section	.nv.constant0._Z12processArrayPKiPii,"a",@progbits
	.sectionflags	@""
	.align	4
.nv.constant0._Z12processArrayPKiPii:
	.zero		916


//--------------------- SYMBOLS --------------------------

	.type		.nv.reservedSmem.offset0,@object
	.size		.nv.reservedSmem.offset0,0x4
	.type		vprintf,@function
